	.headerflags	@"EF_CUDA_TEXMODE_UNIFIED EF_CUDA_64BIT_ADDRESS EF_CUDA_ACCELERATORS EF_CUDA_SM90 EF_CUDA_VIRTUAL_SM(EF_CUDA_SM90)"
	.elftype	@"ET_EXEC"


//--------------------- .nv.info                  --------------------------
	.section	.nv.info,"",@"SHT_CUDA_INFO"
	.align	4


	//----- nvinfo : EIATTR_REGCOUNT
	.align		4
        /*0000*/ 	.byte	0x04, 0x2f
        /*0002*/ 	.short	(.L_1 - .L_0)
	.align		4
.L_0:
        /*0004*/ 	.word	index@(triton_poi_fused_cat_56)
        /*0008*/ 	.word	0x00000017


	//----- nvinfo : EIATTR_MIN_STACK_SIZE
	.align		4
.L_1:
        /*000c*/ 	.byte	0x04, 0x12
        /*000e*/ 	.short	(.L_3 - .L_2)
	.align		4
.L_2:
        /*0010*/ 	.word	index@(triton_poi_fused_cat_56)
        /*0014*/ 	.word	0x00000000


	//----- nvinfo : EIATTR_FRAME_SIZE
	.align		4
.L_3:
        /*0018*/ 	.byte	0x04, 0x11
        /*001a*/ 	.short	(.L_5 - .L_4)
	.align		4
.L_4:
        /*001c*/ 	.word	index@(triton_poi_fused_cat_56)
        /*0020*/ 	.word	0x00000000


	//----- nvinfo : EIATTR_MIN_STACK_SIZE
	.align		4
.L_5:
        /*0024*/ 	.byte	0x04, 0x12
        /*0026*/ 	.short	(.L_7 - .L_6)
	.align		4
.L_6:
        /*0028*/ 	.word	index@(triton_poi_fused_cat_56)
        /*002c*/ 	.word	0x00000000
.L_7:


//--------------------- .nv.info.triton_poi_fused_cat_56 --------------------------
	.section	.nv.info.triton_poi_fused_cat_56,"",@"SHT_CUDA_INFO"
	.sectionflags	@""
	.align	4


	//----- nvinfo : EIATTR_CUDA_API_VERSION
	.align		4
        /*0000*/ 	.byte	0x04, 0x37
        /*0002*/ 	.short	(.L_9 - .L_8)
.L_8:
        /*0004*/ 	.word	0x0000007c


	//----- nvinfo : EIATTR_KPARAM_INFO
	.align		4
.L_9:
        /*0008*/ 	.byte	0x04, 0x17
        /*000a*/ 	.short	(.L_11 - .L_10)
.L_10:
        /*000c*/ 	.word	0x00000000
        /*0010*/ 	.short	0x0009
        /*0012*/ 	.short	0x0048
        /*0014*/ 	.byte	0x00, 0xf0, 0x11, 0x00


	//----- nvinfo : EIATTR_KPARAM_INFO
	.align		4
.L_11:
        /*0018*/ 	.byte	0x04, 0x17
        /*001a*/ 	.short	(.L_13 - .L_12)
.L_12:
        /*001c*/ 	.word	0x00000000
        /*0020*/ 	.short	0x0008
        /*0022*/ 	.short	0x0040
        /*0024*/ 	.byte	0x00, 0xf4, 0x21, 0x00


	//----- nvinfo : EIATTR_KPARAM_INFO
	.align		4
.L_13:
        /*0028*/ 	.byte	0x04, 0x17
        /*002a*/ 	.short	(.L_15 - .L_14)
.L_14:
        /*002c*/ 	.word	0x00000000
        /*0030*/ 	.short	0x0007
        /*0032*/ 	.short	0x0038
        /*0034*/ 	.byte	0x00, 0xf4, 0x21, 0x00


	//----- nvinfo : EIATTR_KPARAM_INFO
	.align		4
.L_15:
        /*0038*/ 	.byte	0x04, 0x17
        /*003a*/ 	.short	(.L_17 - .L_16)
.L_16:
        /*003c*/ 	.word	0x00000000
        /*0040*/ 	.short	0x0006
        /*0042*/ 	.short	0x0030
        /*0044*/ 	.byte	0x00, 0xf4, 0x21, 0x00


	//----- nvinfo : EIATTR_KPARAM_INFO
	.align		4
.L_17:
        /*0048*/ 	.byte	0x04, 0x17
        /*004a*/ 	.short	(.L_19 - .L_18)
.L_18:
        /*004c*/ 	.word	0x00000000
        /*0050*/ 	.short	0x0005
        /*0052*/ 	.short	0x0028
        /*0054*/ 	.byte	0x00, 0xf4, 0x21, 0x00


	//----- nvinfo : EIATTR_KPARAM_INFO
	.align		4
.L_19:
        /*0058*/ 	.byte	0x04, 0x17
        /*005a*/ 	.short	(.L_21 - .L_20)
.L_20:
        /*005c*/ 	.word	0x00000000
        /*0060*/ 	.short	0x0004
        /*0062*/ 	.short	0x0020
        /*0064*/ 	.byte	0x00, 0xf4, 0x21, 0x00


	//----- nvinfo : EIATTR_KPARAM_INFO
	.align		4
.L_21:
        /*0068*/ 	.byte	0x04, 0x17
        /*006a*/ 	.short	(.L_23 - .L_22)
.L_22:
        /*006c*/ 	.word	0x00000000
        /*0070*/ 	.short	0x0003
        /*0072*/ 	.short	0x0018
        /*0074*/ 	.byte	0x00, 0xf4, 0x21, 0x00


	//----- nvinfo : EIATTR_KPARAM_INFO
	.align		4
.L_23:
        /*0078*/ 	.byte	0x04, 0x17
        /*007a*/ 	.short	(.L_25 - .L_24)
.L_24:
        /*007c*/ 	.word	0x00000000
        /*0080*/ 	.short	0x0002
        /*0082*/ 	.short	0x0010
        /*0084*/ 	.byte	0x00, 0xf4, 0x21, 0x00


	//----- nvinfo : EIATTR_KPARAM_INFO
	.align		4
.L_25:
        /*0088*/ 	.byte	0x04, 0x17
        /*008a*/ 	.short	(.L_27 - .L_26)
.L_26:
        /*008c*/ 	.word	0x00000000
        /*0090*/ 	.short	0x0001
        /*0092*/ 	.short	0x0008
        /*0094*/ 	.byte	0x00, 0xf4, 0x21, 0x00


	//----- nvinfo : EIATTR_KPARAM_INFO
	.align		4
.L_27:
        /*0098*/ 	.byte	0x04, 0x17
        /*009a*/ 	.short	(.L_29 - .L_28)
.L_28:
        /*009c*/ 	.word	0x00000000
        /*00a0*/ 	.short	0x0000
        /*00a2*/ 	.short	0x0000
        /*00a4*/ 	.byte	0x00, 0xf4, 0x21, 0x00


	//----- nvinfo : EIATTR_SPARSE_MMA_MASK
	.align		4
.L_29:
        /*00a8*/ 	.byte	0x03, 0x50
        /*00aa*/ 	.short	0x0000


	//----- nvinfo : EIATTR_MAXREG_COUNT
	.align		4
        /*00ac*/ 	.byte	0x03, 0x1b
        /*00ae*/ 	.short	0x00ff


	//----- nvinfo : EIATTR_EXIT_INSTR_OFFSETS
	.align		4
        /*00b0*/ 	.byte	0x04, 0x1c
        /*00b2*/ 	.short	(.L_31 - .L_30)


	//   ....[0]....
.L_30:
        /*00b4*/ 	.word	0x00000500


	//   ....[1]....
        /*00b8*/ 	.word	0x00000520


	//----- nvinfo : EIATTR_REQNTID
	.align		4
.L_31:
        /*00bc*/ 	.byte	0x04, 0x10
        /*00be*/ 	.short	(.L_33 - .L_32)
.L_32:
        /*00c0*/ 	.word	0x00000080
        /*00c4*/ 	.word	0x00000001
        /*00c8*/ 	.word	0x00000001


	//----- nvinfo : EIATTR_CBANK_PARAM_SIZE
	.align		4
.L_33:
        /*00cc*/ 	.byte	0x03, 0x19
        /*00ce*/ 	.short	0x004c


	//----- nvinfo : EIATTR_PARAM_CBANK
	.align		4
        /*00d0*/ 	.byte	0x04, 0x0a
        /*00d2*/ 	.short	(.L_35 - .L_34)
	.align		4
.L_34:
        /*00d4*/ 	.word	index@(.nv.constant0.triton_poi_fused_cat_56)
        /*00d8*/ 	.short	0x0210
        /*00da*/ 	.short	0x004c


	//----- nvinfo : EIATTR_SW_WAR
	.align		4
.L_35:
        /*00dc*/ 	.byte	0x04, 0x36
        /*00de*/ 	.short	(.L_37 - .L_36)
.L_36:
        /*00e0*/ 	.word	0x00000008
.L_37:


//--------------------- .nv.callgraph             --------------------------
	.section	.nv.callgraph,"",@"SHT_CUDA_CALLGRAPH"
	.align	4
	.sectionentsize	8
	.align		4
        /*0000*/ 	.word	0x00000000
	.align		4
        /*0004*/ 	.word	0xffffffff
	.align		4
        /*0008*/ 	.word	0x00000000
	.align		4
        /*000c*/ 	.word	0xfffffffe
	.align		4
        /*0010*/ 	.word	0x00000000
	.align		4
        /*0014*/ 	.word	0xfffffffd
	.align		4
        /*0018*/ 	.word	0x00000000
	.align		4
        /*001c*/ 	.word	0xfffffffc


//--------------------- .text.triton_poi_fused_cat_56 --------------------------
	.section	.text.triton_poi_fused_cat_56,"ax",@progbits
	.align	128
        .global         triton_poi_fused_cat_56
        .type           triton_poi_fused_cat_56,@function
        .size           triton_poi_fused_cat_56,(.L_x_1 - triton_poi_fused_cat_56)
        .other          triton_poi_fused_cat_56,@"STO_CUDA_ENTRY STV_DEFAULT"
triton_poi_fused_cat_56:
.text.triton_poi_fused_cat_56:
[----:B------:R-:W0:Y:S01]  /*0000*/  LDC R1, c[0x0][0x28] ;  /* 0x00000a00ff017b82 */ /* 0x000e220000000800 */
[----:B------:R-:W1:Y:S07]  /*0010*/  S2R R0, SR_TID.X ;  /* 0x0000000000007919 */ /* 0x000e6e0000002100 */
[----:B------:R-:W2:Y:S01]  /*0020*/  LDC.64 R6, c[0x0][0x228] ;  /* 0x00008a00ff067b82 */ /* 0x000ea20000000a00 */
[----:B------:R-:W-:Y:S01]  /*0030*/  ULDC.64 UR4, c[0x0][0x208] ;  /* 0x0000820000047ab9 */ /* 0x000fe20000000a00 */
[----:B------:R-:W-:Y:S01]  /*0040*/  ULDC.64 UR6, c[0x0][0x248] ;  /* 0x0000920000067ab9 */ /* 0x000fe20000000a00 */
[----:B------:R-:W3:Y:S01]  /*0050*/  S2R R9, SR_CTAID.X ;  /* 0x0000000000097919 */ /* 0x000ee20000002500 */
[----:B-1----:R-:W-:Y:S01]  /*0060*/  IMAD.SHL.U32 R0, R0, 0x2, RZ ;  /* 0x0000000200007824 */ /* 0x002fe200078e00ff */
[----:B---3--:R-:W-:-:S04]  /*0070*/  SHF.R.U32.HI R13, RZ, 0x17, R9 ;  /* 0x00000017ff0d7819 */ /* 0x008fc80000011609 */
[----:B------:R-:W-:Y:S02]  /*0080*/  LOP3.LUT R0, R0, 0xfe, RZ, 0xc0, !PT ;  /* 0x000000fe00007812 */ /* 0x000fe400078ec0ff */
[----:B------:R-:W-:-:S03]  /*0090*/  SGXT.U32 R13, R13, 0x1 ;  /* 0x000000010d0d781a */ /* 0x000fc60000000000 */
[----:B------:R-:W-:Y:S02]  /*00a0*/  IMAD R0, R9, 0x100, R0 ;  /* 0x0000010009007824 */ /* 0x000fe400078e0200 */
[----:B------:R-:W1:Y:S03]  /*00b0*/  LDC.64 R8, c[0x0][0x240] ;  /* 0x00009000ff087b82 */ /* 0x000e660000000a00 */
[--C-:B------:R-:W-:Y:S02]  /*00c0*/  SHF.R.S32.HI R5, RZ, 0x1f, R0.reuse ;  /* 0x0000001fff057819 */ /* 0x100fe40000011400 */
[----:B------:R-:W-:Y:S02]  /*00d0*/  SHF.R.S32.HI R14, RZ, 0x1, R0 ;  /* 0x00000001ff0e7819 */ /* 0x000fe40000011400 */
[CC--:B------:R-:W-:Y:S02]  /*00e0*/  LEA.HI R10, R5.reuse, R0.reuse, RZ, 0x2 ;  /* 0x00000000050a7211 */ /* 0x0c0fe400078f10ff */
[----:B------:R-:W-:Y:S01]  /*00f0*/  LEA.HI R11, R5, R0, RZ, 0x9 ;  /* 0x00000000050b7211 */ /* 0x000fe200078f48ff */
[----:B------:R-:W-:Y:S01]  /*0100*/  IMAD.IADD R4, R14, 0x1, R13 ;  /* 0x000000010e047824 */ /* 0x000fe200078e020d */
[----:B------:R-:W-:-:S02]  /*0110*/  SHF.R.S32.HI R12, RZ, 0x2, R10 ;  /* 0x00000002ff0c7819 */ /* 0x000fc4000001140a */
[----:B------:R-:W-:Y:S02]  /*0120*/  SHF.R.S32.HI R3, RZ, 0x1f, R10 ;  /* 0x0000001fff037819 */ /* 0x000fe4000001140a */
[----:B------:R-:W-:Y:S02]  /*0130*/  LOP3.LUT R15, R4, 0xfffffffe, RZ, 0xc0, !PT ;  /* 0xfffffffe040f7812 */ /* 0x000fe400078ec0ff */
[----:B------:R-:W-:Y:S02]  /*0140*/  LEA.HI R3, R3, R12, RZ, 0x7 ;  /* 0x0000000c03037211 */ /* 0x000fe400078f38ff */
[----:B------:R-:W-:Y:S01]  /*0150*/  SHF.R.S32.HI R13, RZ, 0x9, R11 ;  /* 0x00000009ff0d7819 */ /* 0x000fe2000001140b */
[----:B------:R-:W-:Y:S01]  /*0160*/  IMAD.IADD R17, R14, 0x1, -R15 ;  /* 0x000000010e117824 */ /* 0x000fe200078e0a0f */
[----:B------:R-:W-:Y:S02]  /*0170*/  LOP3.LUT R3, R3, 0xffffff80, RZ, 0xc0, !PT ;  /* 0xffffff8003037812 */ /* 0x000fe400078ec0ff */
[----:B------:R-:W-:Y:S01]  /*0180*/  LOP3.LUT R11, R11, 0xfffffe00, RZ, 0xc0, !PT ;  /* 0xfffffe000b0b7812 */ /* 0x000fe200078ec0ff */
[----:B------:R-:W-:-:S02]  /*0190*/  IMAD.SHL.U32 R18, R13, 0x100, RZ ;  /* 0x000001000d127824 */ /* 0x000fc400078e00ff */
[----:B------:R-:W-:Y:S02]  /*01a0*/  IMAD.IADD R12, R12, 0x1, -R3 ;  /* 0x000000010c0c7824 */ /* 0x000fe400078e0a03 */
[----:B------:R-:W3:Y:S01]  /*01b0*/  LDC.64 R2, c[0x0][0x210] ;  /* 0x00008400ff027b82 */ /* 0x000ee20000000a00 */
[----:B------:R-:W-:Y:S01]  /*01c0*/  IADD3 R11, R18, R0, -R11 ;  /* 0x00000000120b7210 */ /* 0x000fe20007ffe80b */
[----:B------:R-:W-:Y:S01]  /*01d0*/  IMAD R19, R13, 0x40, R12 ;  /* 0x000000400d137824 */ /* 0x000fe200078e020c */
[----:B------:R-:W-:-:S03]  /*01e0*/  ISETP.GE.AND P2, PT, R12, 0x40, PT ;  /* 0x000000400c00780c */ /* 0x000fc60003f46270 */
[----:B--2---:R-:W-:Y:S01]  /*01f0*/  IMAD.WIDE R14, R19, 0x4, R6 ;  /* 0x00000004130e7825 */ /* 0x004fe200078e0206 */
[----:B------:R-:W-:Y:S02]  /*0200*/  ISETP.LT.AND P3, PT, R0, 0x800, !P2 ;  /* 0x000008000000780c */ /* 0x000fe40005761270 */
[----:B------:R-:W-:-:S11]  /*0210*/  CS2R R6, SRZ ;  /* 0x0000000000067805 */ /* 0x000fd6000001ff00 */
[----:B------:R-:W2:Y:S01]  /*0220*/  @P3 LDC.64 R4, c[0x0][0x238] ;  /* 0x00008e00ff043b82 */ /* 0x000ea20000000a00 */
[----:B------:R-:W-:Y:S01]  /*0230*/  LOP3.LUT R13, R10, 0xfffffffc, RZ, 0xc0, !PT ;  /* 0xfffffffc0a0d7812 */ /* 0x000fe200078ec0ff */
[----:B-1----:R-:W-:Y:S01]  /*0240*/  IMAD.WIDE R8, R17, 0x4, R8 ;  /* 0x0000000411087825 */ /* 0x002fe200078e0208 */
[----:B------:R-:W-:Y:S01]  /*0250*/  ISETP.GE.AND P0, PT, R0, 0x800, PT ;  /* 0x000008000000780c */ /* 0x000fe20003f06270 */
[----:B------:R-:W4:Y:S02]  /*0260*/  @P3 LDG.E.EL R6, desc[UR4][R14.64] ;  /* 0x000000040e063981 */ /* 0x000f24000c2e1900 */
[----:B---3--:R-:W-:Y:S01]  /*0270*/  IMAD.WIDE R16, R11, 0x4, R2 ;  /* 0x000000040b107825 */ /* 0x008fe200078e0202 */
[----:B------:R-:W-:Y:S02]  /*0280*/  CS2R R2, SRZ ;  /* 0x0000000000027805 */ /* 0x000fe4000001ff00 */
[----:B------:R-:W-:Y:S01]  /*0290*/  ISETP.GT.AND P1, PT, R12, 0x3f, !P0 ;  /* 0x0000003f0c00780c */ /* 0x000fe20004724270 */
[----:B------:R1:W3:Y:S01]  /*02a0*/  @P3 LDG.E.EL R7, desc[UR4][R14.64] ;  /* 0x000000040e073981 */ /* 0x0002e2000c2e1900 */
[----:B------:R-:W-:Y:S01]  /*02b0*/  IMAD.IADD R13, R0, 0x1, -R13 ;  /* 0x00000001000d7824 */ /* 0x000fe200078e0a0d */
[----:B------:R-:W-:Y:S01]  /*02c0*/  CS2R R10, SRZ ;  /* 0x00000000000a7805 */ /* 0x000fe2000001ff00 */
[----:B------:R-:W-:Y:S01]  /*02d0*/  IMAD.SHL.U32 R12, R12, 0x4, RZ ;  /* 0x000000040c0c7824 */ /* 0x000fe200078e00ff */
[----:B------:R-:W-:-:S04]  /*02e0*/  SHF.R.S32.HI R19, RZ, 0x1f, R18 ;  /* 0x0000001fff137819 */ /* 0x000fc80000011412 */
[----:B------:R-:W-:Y:S01]  /*02f0*/  IADD3 R20, P4, P5, R12, R13, R18 ;  /* 0x0000000d0c147210 */ /* 0x000fe20007d9e012 */
[----:B------:R-:W5:Y:S01]  /*0300*/  @P3 LDG.E.64 R10, desc[UR4][R16.64] ;  /* 0x00000004100a3981 */ /* 0x000f62000c1e1b00 */
[----:B------:R-:W-:Y:S02]  /*0310*/  SHF.R.S32.HI R13, RZ, 0x1f, R13 ;  /* 0x0000001fff0d7819 */ /* 0x000fe4000001140d */
[----:B------:R-:W-:Y:S01]  /*0320*/  SHF.R.S32.HI R12, RZ, 0x1f, R12 ;  /* 0x0000001fff0c7819 */ /* 0x000fe2000001140c */
[----:B--2---:R2:W5:Y:S01]  /*0330*/  @P3 LDG.E.EL.64 R2, desc[UR4][R4.64] ;  /* 0x0000000404023981 */ /* 0x004562000c2e1b00 */
[----:B-1----:R-:W-:Y:S02]  /*0340*/  CS2R R14, SRZ ;  /* 0x00000000000e7805 */ /* 0x002fe4000001ff00 */
[----:B------:R-:W-:Y:S02]  /*0350*/  IADD3.X R13, R12, R13, R19, P4, P5 ;  /* 0x0000000d0c0d7210 */ /* 0x000fe400027ea413 */
[----:B------:R-:W-:-:S02]  /*0360*/  LEA R18, P4, R20, UR6, 0x2 ;  /* 0x0000000614127c11 */ /* 0x000fc4000f8810ff */
[----:B------:R-:W5:Y:S02]  /*0370*/  @P3 LDG.E.EL R14, desc[UR4][R8.64] ;  /* 0x00000004080e3981 */ /* 0x000f64000c2e1900 */
[----:B------:R-:W-:Y:S02]  /*0380*/  LEA.HI.X R19, R20, UR7, R13, 0x2, P4 ;  /* 0x0000000714137c11 */ /* 0x000fe4000a0f140d */
[----:B--2---:R-:W-:Y:S01]  /*0390*/  CS2R R4, SRZ ;  /* 0x0000000000047805 */ /* 0x004fe2000001ff00 */
[----:B------:R1:W2:Y:S01]  /*03a0*/  @P3 LDG.E.EL R15, desc[UR4][R8.64] ;  /* 0x00000004080f3981 */ /* 0x0002a2000c2e1900 */
[----:B------:R-:W1:Y:S04]  /*03b0*/  LDC.64 R12, c[0x0][0x250] ;  /* 0x00009400ff0c7b82 */ /* 0x000e680000000a00 */
[----:B------:R-:W2:Y:S01]  /*03c0*/  @P1 LDG.E.64 R4, desc[UR4][R18.64+-0x400] ;  /* 0xfffc000412041981 */ /* 0x000ea2000c1e1b00 */
[----:B01----:R-:W-:Y:S01]  /*03d0*/  IMAD.WIDE R12, R0, 0x4, R12 ;  /* 0x00000004000c7825 */ /* 0x003fe200078e020c */
[----:B----4-:R-:W-:-:S02]  /*03e0*/  SEL R17, R6, RZ, P3 ;  /* 0x000000ff06117207 */ /* 0x010fc40001800000 */
[----:B---3--:R-:W-:-:S03]  /*03f0*/  SEL R16, R7, RZ, P3 ;  /* 0x000000ff07107207 */ /* 0x008fc60001800000 */
[----:B------:R-:W-:Y:S02]  /*0400*/  FADD R6, R17, -R17 ;  /* 0x8000001111067221 */ /* 0x000fe40000000000 */
[----:B------:R-:W-:Y:S01]  /*0410*/  FADD R9, R16, -R16 ;  /* 0x8000001010097221 */ /* 0x000fe20000000000 */
[----:B-----5:R-:W-:Y:S02]  /*0420*/  SEL R7, R10, RZ, P3 ;  /* 0x000000ff0a077207 */ /* 0x020fe40001800000 */
[----:B------:R-:W-:Y:S02]  /*0430*/  SEL R2, R2, RZ, P3 ;  /* 0x000000ff02027207 */ /* 0x000fe40001800000 */
[----:B------:R-:W-:-:S03]  /*0440*/  SEL R3, R3, RZ, P3 ;  /* 0x000000ff03037207 */ /* 0x000fc60001800000 */
[----:B------:R-:W-:Y:S01]  /*0450*/  FFMA R2, R6, R2, R17 ;  /* 0x0000000206027223 */ /* 0x000fe20000000011 */
[----:B------:R-:W-:Y:S01]  /*0460*/  SEL R6, R11, RZ, P3 ;  /* 0x000000ff0b067207 */ /* 0x000fe20001800000 */
[----:B------:R-:W-:Y:S01]  /*0470*/  FFMA R3, R9, R3, R16 ;  /* 0x0000000309037223 */ /* 0x000fe20000000010 */
[----:B------:R-:W-:Y:S01]  /*0480*/  SEL R14, R14, RZ, P3 ;  /* 0x000000ff0e0e7207 */ /* 0x000fe20001800000 */
[----:B------:R-:W-:Y:S01]  /*0490*/  FADD R2, -R7, R2 ;  /* 0x0000000207027221 */ /* 0x000fe20000000100 */
[----:B--2---:R-:W-:Y:S01]  /*04a0*/  SEL R15, R15, RZ, P3 ;  /* 0x000000ff0f0f7207 */ /* 0x004fe20001800000 */
[----:B------:R-:W-:Y:S02]  /*04b0*/  FADD R3, -R6, R3 ;  /* 0x0000000306037221 */ /* 0x000fe40000000100 */
[----:B------:R-:W-:Y:S02]  /*04c0*/  FFMA R14, R2, R14, R7 ;  /* 0x0000000e020e7223 */ /* 0x000fe40000000007 */
[----:B------:R-:W-:Y:S01]  /*04d0*/  FFMA R15, R3, R15, R6 ;  /* 0x0000000f030f7223 */ /* 0x000fe20000000006 */
[----:B------:R-:W-:-:S02]  /*04e0*/  @P2 SEL R14, R4, RZ, P1 ;  /* 0x000000ff040e2207 */ /* 0x000fc40000800000 */
[----:B------:R-:W-:Y:S01]  /*04f0*/  @P2 SEL R15, R5, RZ, P1 ;  /* 0x000000ff050f2207 */ /* 0x000fe20000800000 */
[----:B------:R-:W-:Y:S06]  /*0500*/  @P0 EXIT ;  /* 0x000000000000094d */ /* 0x000fec0003800000 */
[----:B------:R-:W-:Y:S01]  /*0510*/  STG.E.64 desc[UR4][R12.64], R14 ;  /* 0x0000000e0c007986 */ /* 0x000fe2000c101b04 */
[----:B------:R-:W-:Y:S05]  /*0520*/  EXIT ;  /* 0x000000000000794d */ /* 0x000fea0003800000 */
.L_x_0:
[----:B------:R-:W-:-:S00]  /*0530*/  BRA `(.L_x_0) ;  /* 0xfffffffc00fc7947 */ /* 0x000fc0000383ffff */
[----:B------:R-:W-:-:S00]  /*0540*/  NOP ;  /* 0x0000000000007918 */ /* 0x000fc00000000000 */
        /* <DEDUP_REMOVED lines=11> */
.L_x_1:


//--------------------- .nv.constant0.triton_poi_fused_cat_56 --------------------------
	.section	.nv.constant0.triton_poi_fused_cat_56,"a",@progbits
	.sectionflags	@""
	.align	4
.nv.constant0.triton_poi_fused_cat_56:
	.zero		604
